	.headerflags	@"EF_CUDA_TEXMODE_UNIFIED EF_CUDA_64BIT_ADDRESS EF_CUDA_ACCELERATORS EF_CUDA_SM90 EF_CUDA_VIRTUAL_SM(EF_CUDA_SM90)"
	.elftype	@"ET_EXEC"


//--------------------- .nv.info                  --------------------------
	.section	.nv.info,"",@"SHT_CUDA_INFO"
	.align	4


	//----- nvinfo : EIATTR_REGCOUNT
	.align		4
        /*0000*/ 	.byte	0x04, 0x2f
        /*0002*/ 	.short	(.L_1 - .L_0)
	.align		4
.L_0:
        /*0004*/ 	.word	index@(triton_poi_fused_1)
        /*0008*/ 	.word	0x0000001e


	//----- nvinfo : EIATTR_MIN_STACK_SIZE
	.align		4
.L_1:
        /*000c*/ 	.byte	0x04, 0x12
        /*000e*/ 	.short	(.L_3 - .L_2)
	.align		4
.L_2:
        /*0010*/ 	.word	index@(triton_poi_fused_1)
        /*0014*/ 	.word	0x00000000


	//----- nvinfo : EIATTR_FRAME_SIZE
	.align		4
.L_3:
        /*0018*/ 	.byte	0x04, 0x11
        /*001a*/ 	.short	(.L_5 - .L_4)
	.align		4
.L_4:
        /*001c*/ 	.word	index@(triton_poi_fused_1)
        /*0020*/ 	.word	0x00000000


	//----- nvinfo : EIATTR_MIN_STACK_SIZE
	.align		4
.L_5:
        /*0024*/ 	.byte	0x04, 0x12
        /*0026*/ 	.short	(.L_7 - .L_6)
	.align		4
.L_6:
        /*0028*/ 	.word	index@(triton_poi_fused_1)
        /*002c*/ 	.word	0x00000000
.L_7:


//--------------------- .nv.info.triton_poi_fused_1 --------------------------
	.section	.nv.info.triton_poi_fused_1,"",@"SHT_CUDA_INFO"
	.sectionflags	@""
	.align	4


	//----- nvinfo : EIATTR_CUDA_API_VERSION
	.align		4
        /*0000*/ 	.byte	0x04, 0x37
        /*0002*/ 	.short	(.L_9 - .L_8)
.L_8:
        /*0004*/ 	.word	0x0000007c


	//----- nvinfo : EIATTR_KPARAM_INFO
	.align		4
.L_9:
        /*0008*/ 	.byte	0x04, 0x17
        /*000a*/ 	.short	(.L_11 - .L_10)
.L_10:
        /*000c*/ 	.word	0x00000000
        /*0010*/ 	.short	0x0003
        /*0012*/ 	.short	0x0014
        /*0014*/ 	.byte	0x00, 0xf0, 0x11, 0x00


	//----- nvinfo : EIATTR_KPARAM_INFO
	.align		4
.L_11:
        /*0018*/ 	.byte	0x04, 0x17
        /*001a*/ 	.short	(.L_13 - .L_12)
.L_12:
        /*001c*/ 	.word	0x00000000
        /*0020*/ 	.short	0x0002
        /*0022*/ 	.short	0x0010
        /*0024*/ 	.byte	0x00, 0xf0, 0x11, 0x00


	//----- nvinfo : EIATTR_KPARAM_INFO
	.align		4
.L_13:
        /*0028*/ 	.byte	0x04, 0x17
        /*002a*/ 	.short	(.L_15 - .L_14)
.L_14:
        /*002c*/ 	.word	0x00000000
        /*0030*/ 	.short	0x0001
        /*0032*/ 	.short	0x0008
        /*0034*/ 	.byte	0x00, 0xf4, 0x21, 0x00


	//----- nvinfo : EIATTR_KPARAM_INFO
	.align		4
.L_15:
        /*0038*/ 	.byte	0x04, 0x17
        /*003a*/ 	.short	(.L_17 - .L_16)
.L_16:
        /*003c*/ 	.word	0x00000000
        /*0040*/ 	.short	0x0000
        /*0042*/ 	.short	0x0000
        /*0044*/ 	.byte	0x00, 0xf4, 0x21, 0x00


	//----- nvinfo : EIATTR_SPARSE_MMA_MASK
	.align		4
.L_17:
        /*0048*/ 	.byte	0x03, 0x50
        /*004a*/ 	.short	0x0000


	//----- nvinfo : EIATTR_MAXREG_COUNT
	.align		4
        /*004c*/ 	.byte	0x03, 0x1b
        /*004e*/ 	.short	0x00ff


	//----- nvinfo : EIATTR_EXIT_INSTR_OFFSETS
	.align		4
        /*0050*/ 	.byte	0x04, 0x1c
        /*0052*/ 	.short	(.L_19 - .L_18)


	//   ....[0]....
.L_18:
        /*0054*/ 	.word	0x00000610


	//   ....[1]....
        /*0058*/ 	.word	0x00000660


	//----- nvinfo : EIATTR_REQNTID
	.align		4
.L_19:
        /*005c*/ 	.byte	0x04, 0x10
        /*005e*/ 	.short	(.L_21 - .L_20)
.L_20:
        /*0060*/ 	.word	0x00000080
        /*0064*/ 	.word	0x00000001
        /*0068*/ 	.word	0x00000001


	//----- nvinfo : EIATTR_CBANK_PARAM_SIZE
	.align		4
.L_21:
        /*006c*/ 	.byte	0x03, 0x19
        /*006e*/ 	.short	0x0018


	//----- nvinfo : EIATTR_PARAM_CBANK
	.align		4
        /*0070*/ 	.byte	0x04, 0x0a
        /*0072*/ 	.short	(.L_23 - .L_22)
	.align		4
.L_22:
        /*0074*/ 	.word	index@(.nv.constant0.triton_poi_fused_1)
        /*0078*/ 	.short	0x0210
        /*007a*/ 	.short	0x0018


	//----- nvinfo : EIATTR_SW_WAR
	.align		4
.L_23:
        /*007c*/ 	.byte	0x04, 0x36
        /*007e*/ 	.short	(.L_25 - .L_24)
.L_24:
        /*0080*/ 	.word	0x00000008
.L_25:


//--------------------- .nv.callgraph             --------------------------
	.section	.nv.callgraph,"",@"SHT_CUDA_CALLGRAPH"
	.align	4
	.sectionentsize	8
	.align		4
        /*0000*/ 	.word	0x00000000
	.align		4
        /*0004*/ 	.word	0xffffffff
	.align		4
        /*0008*/ 	.word	0x00000000
	.align		4
        /*000c*/ 	.word	0xfffffffe
	.align		4
        /*0010*/ 	.word	0x00000000
	.align		4
        /*0014*/ 	.word	0xfffffffd
	.align		4
        /*0018*/ 	.word	0x00000000
	.align		4
        /*001c*/ 	.word	0xfffffffc


//--------------------- .text.triton_poi_fused_1  --------------------------
	.section	.text.triton_poi_fused_1,"ax",@progbits
	.sectionflags	@"SHF_BARRIERS=1"
	.align	128
        .global         triton_poi_fused_1
        .type           triton_poi_fused_1,@function
        .size           triton_poi_fused_1,(.L_x_1 - triton_poi_fused_1)
        .other          triton_poi_fused_1,@"STO_CUDA_ENTRY STV_DEFAULT"
triton_poi_fused_1:
.text.triton_poi_fused_1:
[----:B------:R-:W0:Y:S01]  /*0000*/  LDC R1, c[0x0][0x28] ;  /* 0x00000a00ff017b82 */ /* 0x000e220000000800 */
[----:B------:R-:W1:Y:S07]  /*0010*/  S2R R0, SR_CTAID.X ;  /* 0x0000000000007919 */ /* 0x000e6e0000002500 */
[----:B------:R-:W2:Y:S01]  /*0020*/  LDC.64 R14, c[0x0][0x210] ;  /* 0x00008400ff0e7b82 */ /* 0x000ea20000000a00 */
[----:B------:R-:W-:Y:S01]  /*0030*/  IMAD.MOV.U32 R19, RZ, RZ, RZ ;  /* 0x000000ffff137224 */ /* 0x000fe200078e00ff */
[----:B------:R-:W-:Y:S01]  /*0040*/  ULDC.64 UR6, c[0x0][0x208] ;  /* 0x0000820000067ab9 */ /* 0x000fe20000000a00 */
[----:B------:R-:W3:Y:S01]  /*0050*/  S2R R17, SR_TID.X ;  /* 0x0000000000117919 */ /* 0x000ee20000002100 */
[----:B------:R-:W4:Y:S01]  /*0060*/  S2R R18, SR_CTAID.Y ;  /* 0x0000000000127919 */ /* 0x000f220000002600 */
[----:B------:R-:W-:-:S02]  /*0070*/  IMAD.MOV.U32 R20, RZ, RZ, RZ ;  /* 0x000000ffff147224 */ /* 0x000fc400078e00ff */
[----:B-1----:R-:W-:Y:S01]  /*0080*/  IMAD.SHL.U32 R0, R0, 0x20, RZ ;  /* 0x0000002000007824 */ /* 0x002fe200078e00ff */
[----:B---3--:R-:W-:-:S04]  /*0090*/  SHF.R.U32.HI R21, RZ, 0x5, R17 ;  /* 0x00000005ff157819 */ /* 0x008fc80000011611 */
[----:B------:R-:W-:Y:S01]  /*00a0*/  LOP3.LUT R6, R0, 0x1f, R17, 0xf8, !PT ;  /* 0x0000001f00067812 */ /* 0x000fe200078ef811 */
[----:B----4-:R-:W-:Y:S01]  /*00b0*/  IMAD.SHL.U32 R16, R18, 0x20, RZ ;  /* 0x0000002012107824 */ /* 0x010fe200078e00ff */
[----:B------:R-:W-:Y:S02]  /*00c0*/  SGXT.U32 R21, R21, 0x2 ;  /* 0x000000021515781a */ /* 0x000fe40000000000 */
[----:B------:R-:W-:Y:S02]  /*00d0*/  ISETP.GE.AND P0, PT, R6, 0x19, PT ;  /* 0x000000190600780c */ /* 0x000fe40003f06270 */
[----:B------:R-:W-:Y:S02]  /*00e0*/  LOP3.LUT R2, R16, R21, RZ, 0xfc, !PT ;  /* 0x0000001510027212 */ /* 0x000fe400078efcff */
[----:B------:R-:W-:Y:S02]  /*00f0*/  LOP3.LUT R3, R16, 0x4, R21, 0xfe, !PT ;  /* 0x0000000410037812 */ /* 0x000fe400078efe15 */
[----:B------:R-:W-:Y:S01]  /*0100*/  LOP3.LUT R4, R16, 0x8, R21, 0xfe, !PT ;  /* 0x0000000810047812 */ /* 0x000fe200078efe15 */
[--C-:B------:R-:W-:Y:S01]  /*0110*/  IMAD R27, R2, 0x19, R6.reuse ;  /* 0x00000019021b7824 */ /* 0x100fe200078e0206 */
[----:B------:R-:W-:Y:S01]  /*0120*/  LOP3.LUT R7, R16, 0xc, R21, 0xfe, !PT ;  /* 0x0000000c10077812 */ /* 0x000fe200078efe15 */
[--C-:B------:R-:W-:Y:S01]  /*0130*/  IMAD R3, R3, 0x19, R6.reuse ;  /* 0x0000001903037824 */ /* 0x100fe200078e0206 */
[----:B------:R-:W-:Y:S01]  /*0140*/  LOP3.LUT R9, R16, 0x10, R21, 0xfe, !PT ;  /* 0x0000001010097812 */ /* 0x000fe200078efe15 */
[--C-:B------:R-:W-:Y:S01]  /*0150*/  IMAD R5, R4, 0x19, R6.reuse ;  /* 0x0000001904057824 */ /* 0x100fe200078e0206 */
[----:B------:R-:W-:Y:S01]  /*0160*/  LOP3.LUT R11, R16, 0x14, R21, 0xfe, !PT ;  /* 0x00000014100b7812 */ /* 0x000fe200078efe15 */
[----:B------:R-:W-:Y:S01]  /*0170*/  IMAD R7, R7, 0x19, R6 ;  /* 0x0000001907077824 */ /* 0x000fe200078e0206 */
[----:B------:R-:W-:Y:S01]  /*0180*/  LOP3.LUT R13, R16, 0x18, R21, 0xfe, !PT ;  /* 0x00000018100d7812 */ /* 0x000fe200078efe15 */
[----:B--2---:R-:W-:Y:S01]  /*0190*/  IMAD.WIDE R26, R27, 0x4, R14 ;  /* 0x000000041b1a7825 */ /* 0x004fe200078e020e */
[----:B------:R-:W-:-:S03]  /*01a0*/  LOP3.LUT R23, R16, 0x1c, R21, 0xfe, !PT ;  /* 0x0000001c10177812 */ /* 0x000fc600078efe15 */
[--C-:B------:R-:W-:Y:S01]  /*01b0*/  IMAD R9, R9, 0x19, R6.reuse ;  /* 0x0000001909097824 */ /* 0x100fe200078e0206 */
[----:B------:R1:W2:Y:S01]  /*01c0*/  @!P0 LDG.E.EL R19, desc[UR6][R26.64] ;  /* 0x000000061a138981 */ /* 0x0002a2000c2e1900 */
[--C-:B------:R-:W-:Y:S02]  /*01d0*/  IMAD R11, R11, 0x19, R6.reuse ;  /* 0x000000190b0b7824 */ /* 0x100fe400078e0206 */
[--C-:B------:R-:W-:Y:S02]  /*01e0*/  IMAD R13, R13, 0x19, R6.reuse ;  /* 0x000000190d0d7824 */ /* 0x100fe400078e0206 */
[----:B------:R-:W-:Y:S02]  /*01f0*/  IMAD R23, R23, 0x19, R6 ;  /* 0x0000001917177824 */ /* 0x000fe400078e0206 */
[----:B------:R-:W-:Y:S01]  /*0200*/  IMAD.WIDE R2, R3, 0x4, R14 ;  /* 0x0000000403027825 */ /* 0x000fe200078e020e */
[----:B------:R-:W-:-:S03]  /*0210*/  CS2R R24, SRZ ;  /* 0x0000000000187805 */ /* 0x000fc6000001ff00 */
[--C-:B------:R-:W-:Y:S01]  /*0220*/  IMAD.WIDE R4, R5, 0x4, R14.reuse ;  /* 0x0000000405047825 */ /* 0x100fe200078e020e */
[----:B-1----:R-:W-:Y:S01]  /*0230*/  CS2R R26, SRZ ;  /* 0x00000000001a7805 */ /* 0x002fe2000001ff00 */
[----:B------:R1:W3:Y:S02]  /*0240*/  @!P0 LDG.E.EL R20, desc[UR6][R2.64] ;  /* 0x0000000602148981 */ /* 0x0002e4000c2e1900 */
[----:B------:R-:W-:-:S04]  /*0250*/  IMAD.WIDE R6, R7, 0x4, R14 ;  /* 0x0000000407067825 */ /* 0x000fc800078e020e */
[--C-:B------:R-:W-:Y:S01]  /*0260*/  IMAD.WIDE R8, R9, 0x4, R14.reuse ;  /* 0x0000000409087825 */ /* 0x100fe200078e020e */
[----:B------:R-:W4:Y:S03]  /*0270*/  @!P0 LDG.E.EL R24, desc[UR6][R6.64] ;  /* 0x0000000606188981 */ /* 0x000f26000c2e1900 */
[----:B------:R-:W-:-:S04]  /*0280*/  IMAD.WIDE R10, R11, 0x4, R14 ;  /* 0x000000040b0a7825 */ /* 0x000fc800078e020e */
[--C-:B------:R-:W-:Y:S01]  /*0290*/  IMAD.WIDE R12, R13, 0x4, R14.reuse ;  /* 0x000000040d0c7825 */ /* 0x100fe200078e020e */
[----:B------:R-:W5:Y:S03]  /*02a0*/  @!P0 LDG.E.EL R25, desc[UR6][R10.64] ;  /* 0x000000060a198981 */ /* 0x000f66000c2e1900 */
[----:B------:R-:W-:Y:S01]  /*02b0*/  IMAD.WIDE R14, R23, 0x4, R14 ;  /* 0x00000004170e7825 */ /* 0x000fe200078e020e */
[----:B------:R-:W5:Y:S03]  /*02c0*/  @!P0 LDG.E.EL R27, desc[UR6][R12.64] ;  /* 0x000000060c1b8981 */ /* 0x000f66000c2e1900 */
[----:B------:R-:W-:Y:S01]  /*02d0*/  IMAD.MOV.U32 R22, RZ, RZ, RZ ;  /* 0x000000ffff167224 */ /* 0x000fe200078e00ff */
[----:B------:R-:W5:Y:S01]  /*02e0*/  @!P0 LDG.E.EL R26, desc[UR6][R14.64] ;  /* 0x000000060e1a8981 */ /* 0x000f62000c2e1900 */
[----:B------:R-:W-:-:S04]  /*02f0*/  IMAD.MOV.U32 R23, RZ, RZ, RZ ;  /* 0x000000ffff177224 */ /* 0x000fc800078e00ff */
[----:B------:R-:W5:Y:S04]  /*0300*/  @!P0 LDG.E.EL R22, desc[UR6][R4.64] ;  /* 0x0000000604168981 */ /* 0x000f68000c2e1900 */
[----:B------:R1:W5:Y:S01]  /*0310*/  @!P0 LDG.E.EL R23, desc[UR6][R8.64] ;  /* 0x0000000608178981 */ /* 0x000362000c2e1900 */
[----:B------:R-:W1:Y:S02]  /*0320*/  S2UR UR5, SR_CgaCtaId ;  /* 0x00000000000579c3 */ /* 0x000e640000008800 */
[----:B-1----:R-:W-:Y:S01]  /*0330*/  IMAD.SHL.U32 R2, R17, 0x20, RZ ;  /* 0x0000002011027824 */ /* 0x002fe200078e00ff */
[----:B------:R-:W-:-:S04]  /*0340*/  UMOV UR4, 0x400 ;  /* 0x0000040000047882 */ /* 0x000fc80000000000 */
[----:B------:R-:W-:-:S04]  /*0350*/  LOP3.LUT R2, R2, 0x3e0, RZ, 0xc0, !PT ;  /* 0x000003e002027812 */ /* 0x000fc800078ec0ff */
[----:B------:R-:W-:Y:S01]  /*0360*/  LOP3.LUT R21, R2, R21, RZ, 0xfc, !PT ;  /* 0x0000001502157212 */ /* 0x000fe200078efcff */
[----:B0-----:R-:W-:-:S06]  /*0370*/  UPRMT UR4, UR5, 0x654, UR4 ;  /* 0x0000065405047896 */ /* 0x001fcc0008000004 */
[----:B------:R-:W-:-:S05]  /*0380*/  LEA.HI R2, R2, UR4, RZ, 0x1f ;  /* 0x0000000402027c11 */ /* 0x000fca000f8ff8ff */
[----:B------:R-:W-:Y:S01]  /*0390*/  IMAD R21, R21, 0x4, R2 ;  /* 0x0000000415157824 */ /* 0x000fe200078e0202 */
[C---:B------:R-:W-:Y:S01]  /*03a0*/  SHF.L.U32 R2, R17.reuse, 0x1, RZ ;  /* 0x0000000111027819 */ /* 0x040fe200000006ff */
[----:B------:R-:W-:-:S03]  /*03b0*/  IMAD.SHL.U32 R3, R17, 0x4, RZ ;  /* 0x0000000411037824 */ /* 0x000fc600078e00ff */
[----:B------:R-:W-:Y:S02]  /*03c0*/  LOP3.LUT R2, R2, 0xf0, RZ, 0xc0, !PT ;  /* 0x000000f002027812 */ /* 0x000fe400078ec0ff */
[----:B------:R-:W-:-:S03]  /*03d0*/  LOP3.LUT R8, R3, 0x1fc, RZ, 0xc0, !PT ;  /* 0x000001fc03087812 */ /* 0x000fc600078ec0ff */
[----:B------:R-:W-:-:S04]  /*03e0*/  VIADD R5, R2, UR4 ;  /* 0x0000000402057c36 */ /* 0x000fc80008000000 */
[----:B------:R-:W-:Y:S01]  /*03f0*/  IMAD R5, R8, 0x4, R5 ;  /* 0x0000000408057824 */ /* 0x000fe200078e0205 */
[----:B------:R-:W-:Y:S02]  /*0400*/  SHF.R.S32.HI R18, RZ, 0x1a, R18 ;  /* 0x0000001aff127819 */ /* 0x000fe40000011412 */
[----:B------:R-:W-:Y:S02]  /*0410*/  LOP3.LUT R16, R16, 0x1c, R3, 0xf8, !PT ;  /* 0x0000001c10107812 */ /* 0x000fe400078ef803 */
[----:B------:R-:W-:-:S04]  /*0420*/  SGXT R3, R18, 0x1 ;  /* 0x000000011203781a */ /* 0x000fc80000000200 */
[----:B------:R-:W-:Y:S02]  /*0430*/  LEA.HI R10, R3, R16, RZ, 0x7 ;  /* 0x00000010030a7211 */ /* 0x000fe400078f38ff */
[----:B------:R-:W0:Y:S02]  /*0440*/  LDC.64 R2, c[0x0][0x218] ;  /* 0x00008600ff027b82 */ /* 0x000e240000000a00 */
[----:B------:R-:W-:Y:S02]  /*0450*/  LOP3.LUT R9, R10, 0xffffff80, RZ, 0xc0, !PT ;  /* 0xffffff800a097812 */ /* 0x000fe400078ec0ff */
[----:B------:R-:W-:-:S03]  /*0460*/  SHF.R.U32.HI R17, RZ, 0x3, R17 ;  /* 0x00000003ff117819 */ /* 0x000fc60000011611 */
[----:B------:R-:W-:Y:S01]  /*0470*/  IMAD.IADD R11, R16, 0x1, -R9 ;  /* 0x00000001100b7824 */ /* 0x000fe200078e0a09 */
[----:B------:R-:W-:Y:S02]  /*0480*/  SGXT.U32 R9, R17, 0x4 ;  /* 0x000000041109781a */ /* 0x000fe40000000000 */
[----:B------:R-:W-:Y:S02]  /*0490*/  SHF.R.S32.HI R10, RZ, 0x7, R10 ;  /* 0x00000007ff0a7819 */ /* 0x000fe4000001140a */
[----:B------:R-:W-:Y:S02]  /*04a0*/  LOP3.LUT R9, R0, R9, RZ, 0xfc, !PT ;  /* 0x0000000900097212 */ /* 0x000fe400078efcff */
[----:B------:R-:W-:Y:S01]  /*04b0*/  LOP3.LUT R13, R8, 0x200, RZ, 0xfc, !PT ;  /* 0x00000200080d7812 */ /* 0x000fe200078efcff */
[----:B------:R-:W-:Y:S01]  /*04c0*/  IMAD R12, R10, 0xc80, R11 ;  /* 0x00000c800a0c7824 */ /* 0x000fe200078e020b */
[C---:B------:R-:W-:Y:S02]  /*04d0*/  LOP3.LUT R0, R9.reuse, 0x10, RZ, 0xfc, !PT ;  /* 0x0000001009007812 */ /* 0x040fe400078efcff */
[----:B------:R-:W-:-:S02]  /*04e0*/  ISETP.GE.AND P1, PT, R9, 0x19, PT ;  /* 0x000000190900780c */ /* 0x000fc40003f26270 */
[----:B------:R-:W-:Y:S02]  /*04f0*/  ISETP.GE.AND P0, PT, R0, 0x19, PT ;  /* 0x000000190000780c */ /* 0x000fe40003f06270 */
[----:B------:R-:W-:Y:S02]  /*0500*/  SHF.R.U32.HI R13, RZ, 0x1, R13 ;  /* 0x00000001ff0d7819 */ /* 0x000fe4000001160d */
[----:B------:R-:W-:Y:S02]  /*0510*/  LEA R11, R9, R12, 0x7 ;  /* 0x0000000c090b7211 */ /* 0x000fe400078e38ff */
[----:B------:R-:W-:-:S03]  /*0520*/  LOP3.LUT R13, R13, 0x1f0, RZ, 0xc0, !PT ;  /* 0x000001f00d0d7812 */ /* 0x000fc600078ec0ff */
[----:B0-----:R-:W-:-:S04]  /*0530*/  IMAD.WIDE R10, R11, 0x4, R2 ;  /* 0x000000040b0a7825 */ /* 0x001fc800078e0202 */
[----:B------:R-:W-:-:S04]  /*0540*/  VIADD R13, R13, UR4 ;  /* 0x000000040d0d7c36 */ /* 0x000fc80008000000 */
[----:B------:R-:W-:Y:S01]  /*0550*/  IMAD R13, R8, 0x4, R13 ;  /* 0x00000004080d7824 */ /* 0x000fe200078e020d */
[----:B--2---:R-:W-:Y:S04]  /*0560*/  STS [R21], R19 ;  /* 0x0000001315007388 */ /* 0x004fe80000000800 */
[----:B---3--:R-:W-:Y:S04]  /*0570*/  STS [R21+0x10], R20 ;  /* 0x0000101415007388 */ /* 0x008fe80000000800 */
[----:B----4-:R-:W-:Y:S04]  /*0580*/  STS [R21+0x30], R24 ;  /* 0x0000301815007388 */ /* 0x010fe80000000800 */
[----:B-----5:R-:W-:Y:S04]  /*0590*/  STS [R21+0x50], R25 ;  /* 0x0000501915007388 */ /* 0x020fe80000000800 */
[----:B------:R-:W-:Y:S04]  /*05a0*/  STS [R21+0x60], R27 ;  /* 0x0000601b15007388 */ /* 0x000fe80000000800 */
[----:B------:R-:W-:Y:S04]  /*05b0*/  STS [R21+0x70], R26 ;  /* 0x0000701a15007388 */ /* 0x000fe80000000800 */
[----:B------:R-:W-:Y:S04]  /*05c0*/  STS [R21+0x20], R22 ;  /* 0x0000201615007388 */ /* 0x000fe80000000800 */
[----:B------:R-:W-:Y:S01]  /*05d0*/  STS [R21+0x40], R23 ;  /* 0x0000401715007388 */ /* 0x000fe20000000800 */
[----:B------:R-:W-:Y:S06]  /*05e0*/  BAR.SYNC.DEFER_BLOCKING 0x0 ;  /* 0x0000000000007b1d */ /* 0x000fec0000010000 */
[----:B------:R-:W0:Y:S04]  /*05f0*/  LDS.128 R4, [R5] ;  /* 0x0000000005047984 */ /* 0x000e280000000c00 */
[----:B0-----:R0:W-:Y:S02]  /*0600*/  @!P1 STG.E.128 desc[UR6][R10.64], R4 ;  /* 0x000000040a009986 */ /* 0x0011e4000c101d06 */
[----:B0-----:R-:W-:Y:S05]  /*0610*/  @P0 EXIT ;  /* 0x000000000000094d */ /* 0x001fea0003800000 */
[----:B0-----:R-:W0:Y:S01]  /*0620*/  LDS.128 R8, [R13+0x800] ;  /* 0x000800000d087984 */ /* 0x001e220000000c00 */
[----:B------:R-:W-:-:S04]  /*0630*/  IMAD R5, R0, 0x80, R12 ;  /* 0x0000008000057824 */ /* 0x000fc800078e020c */
[----:B------:R-:W-:-:S05]  /*0640*/  IMAD.WIDE R2, R5, 0x4, R2 ;  /* 0x0000000405027825 */ /* 0x000fca00078e0202 */
[----:B0-----:R-:W-:Y:S01]  /*0650*/  STG.E.128 desc[UR6][R2.64], R8 ;  /* 0x0000000802007986 */ /* 0x001fe2000c101d06 */
[----:B------:R-:W-:Y:S05]  /*0660*/  EXIT ;  /* 0x000000000000794d */ /* 0x000fea0003800000 */
.L_x_0:
[----:B------:R-:W-:-:S00]  /*0670*/  BRA `(.L_x_0) ;  /* 0xfffffffc00fc7947 */ /* 0x000fc0000383ffff */
[----:B------:R-:W-:-:S00]  /*0680*/  NOP ;  /* 0x0000000000007918 */ /* 0x000fc00000000000 */
[----:B------:R-:W-:-:S00]  /*0690*/  NOP ;  /* 0x0000000000007918 */ /* 0x000fc00000000000 */
[----:B------:R-:W-:-:S00]  /*06a0*/  NOP ;  /* 0x0000000000007918 */ /* 0x000fc00000000000 */
[----:B------:R-:W-:-:S00]  /*06b0*/  NOP ;  /* 0x0000000000007918 */ /* 0x000fc00000000000 */
[----:B------:R-:W-:-:S00]  /*06c0*/  NOP ;  /* 0x0000000000007918 */ /* 0x000fc00000000000 */
[----:B------:R-:W-:-:S00]  /*06d0*/  NOP ;  /* 0x0000000000007918 */ /* 0x000fc00000000000 */
[----:B------:R-:W-:-:S00]  /*06e0*/  NOP ;  /* 0x0000000000007918 */ /* 0x000fc00000000000 */
[----:B------:R-:W-:-:S00]  /*06f0*/  NOP ;  /* 0x0000000000007918 */ /* 0x000fc00000000000 */
.L_x_1:


//--------------------- .nv.shared.triton_poi_fused_1 --------------------------
	.section	.nv.shared.triton_poi_fused_1,"aw",@nobits
	.sectionflags	@""
	.align	16
	.zero		1024


//--------------------- .nv.constant0.triton_poi_fused_1 --------------------------
	.section	.nv.constant0.triton_poi_fused_1,"a",@progbits
	.sectionflags	@""
	.align	4
.nv.constant0.triton_poi_fused_1:
	.zero		552
